	.headerflags	@"EF_CUDA_TEXMODE_UNIFIED EF_CUDA_64BIT_ADDRESS EF_CUDA_ACCELERATORS EF_CUDA_SM90 EF_CUDA_VIRTUAL_SM(EF_CUDA_SM90)"
	.elftype	@"ET_EXEC"


//--------------------- .nv.info                  --------------------------
	.section	.nv.info,"",@"SHT_CUDA_INFO"
	.align	4


	//----- nvinfo : EIATTR_REGCOUNT
	.align		4
        /*0000*/ 	.byte	0x04, 0x2f
        /*0002*/ 	.short	(.L_1 - .L_0)
	.align		4
.L_0:
        /*0004*/ 	.word	index@(triton_poi_fused_cat_5)
        /*0008*/ 	.word	0x00000014


	//----- nvinfo : EIATTR_MIN_STACK_SIZE
	.align		4
.L_1:
        /*000c*/ 	.byte	0x04, 0x12
        /*000e*/ 	.short	(.L_3 - .L_2)
	.align		4
.L_2:
        /*0010*/ 	.word	index@(triton_poi_fused_cat_5)
        /*0014*/ 	.word	0x00000000


	//----- nvinfo : EIATTR_FRAME_SIZE
	.align		4
.L_3:
        /*0018*/ 	.byte	0x04, 0x11
        /*001a*/ 	.short	(.L_5 - .L_4)
	.align		4
.L_4:
        /*001c*/ 	.word	index@(triton_poi_fused_cat_5)
        /*0020*/ 	.word	0x00000000


	//----- nvinfo : EIATTR_MIN_STACK_SIZE
	.align		4
.L_5:
        /*0024*/ 	.byte	0x04, 0x12
        /*0026*/ 	.short	(.L_7 - .L_6)
	.align		4
.L_6:
        /*0028*/ 	.word	index@(triton_poi_fused_cat_5)
        /*002c*/ 	.word	0x00000000
.L_7:


//--------------------- .nv.info.triton_poi_fused_cat_5 --------------------------
	.section	.nv.info.triton_poi_fused_cat_5,"",@"SHT_CUDA_INFO"
	.sectionflags	@""
	.align	4


	//----- nvinfo : EIATTR_CUDA_API_VERSION
	.align		4
        /*0000*/ 	.byte	0x04, 0x37
        /*0002*/ 	.short	(.L_9 - .L_8)
.L_8:
        /*0004*/ 	.word	0x0000007c


	//----- nvinfo : EIATTR_KPARAM_INFO
	.align		4
.L_9:
        /*0008*/ 	.byte	0x04, 0x17
        /*000a*/ 	.short	(.L_11 - .L_10)
.L_10:
        /*000c*/ 	.word	0x00000000
        /*0010*/ 	.short	0x0005
        /*0012*/ 	.short	0x0028
        /*0014*/ 	.byte	0x00, 0xf0, 0x11, 0x00


	//----- nvinfo : EIATTR_KPARAM_INFO
	.align		4
.L_11:
        /*0018*/ 	.byte	0x04, 0x17
        /*001a*/ 	.short	(.L_13 - .L_12)
.L_12:
        /*001c*/ 	.word	0x00000000
        /*0020*/ 	.short	0x0004
        /*0022*/ 	.short	0x0020
        /*0024*/ 	.byte	0x00, 0xf4, 0x21, 0x00


	//----- nvinfo : EIATTR_KPARAM_INFO
	.align		4
.L_13:
        /*0028*/ 	.byte	0x04, 0x17
        /*002a*/ 	.short	(.L_15 - .L_14)
.L_14:
        /*002c*/ 	.word	0x00000000
        /*0030*/ 	.short	0x0003
        /*0032*/ 	.short	0x0018
        /*0034*/ 	.byte	0x00, 0xf4, 0x21, 0x00


	//----- nvinfo : EIATTR_KPARAM_INFO
	.align		4
.L_15:
        /*0038*/ 	.byte	0x04, 0x17
        /*003a*/ 	.short	(.L_17 - .L_16)
.L_16:
        /*003c*/ 	.word	0x00000000
        /*0040*/ 	.short	0x0002
        /*0042*/ 	.short	0x0010
        /*0044*/ 	.byte	0x00, 0xf4, 0x21, 0x00


	//----- nvinfo : EIATTR_KPARAM_INFO
	.align		4
.L_17:
        /*0048*/ 	.byte	0x04, 0x17
        /*004a*/ 	.short	(.L_19 - .L_18)
.L_18:
        /*004c*/ 	.word	0x00000000
        /*0050*/ 	.short	0x0001
        /*0052*/ 	.short	0x0008
        /*0054*/ 	.byte	0x00, 0xf4, 0x21, 0x00


	//----- nvinfo : EIATTR_KPARAM_INFO
	.align		4
.L_19:
        /*0058*/ 	.byte	0x04, 0x17
        /*005a*/ 	.short	(.L_21 - .L_20)
.L_20:
        /*005c*/ 	.word	0x00000000
        /*0060*/ 	.short	0x0000
        /*0062*/ 	.short	0x0000
        /*0064*/ 	.byte	0x00, 0xf4, 0x21, 0x00


	//----- nvinfo : EIATTR_SPARSE_MMA_MASK
	.align		4
.L_21:
        /*0068*/ 	.byte	0x03, 0x50
        /*006a*/ 	.short	0x0000


	//----- nvinfo : EIATTR_MAXREG_COUNT
	.align		4
        /*006c*/ 	.byte	0x03, 0x1b
        /*006e*/ 	.short	0x00ff


	//----- nvinfo : EIATTR_EXIT_INSTR_OFFSETS
	.align		4
        /*0070*/ 	.byte	0x04, 0x1c
        /*0072*/ 	.short	(.L_23 - .L_22)


	//   ....[0]....
.L_22:
        /*0074*/ 	.word	0x00000420


	//----- nvinfo : EIATTR_REQNTID
	.align		4
.L_23:
        /*0078*/ 	.byte	0x04, 0x10
        /*007a*/ 	.short	(.L_25 - .L_24)
.L_24:
        /*007c*/ 	.word	0x00000080
        /*0080*/ 	.word	0x00000001
        /*0084*/ 	.word	0x00000001


	//----- nvinfo : EIATTR_CBANK_PARAM_SIZE
	.align		4
.L_25:
        /*0088*/ 	.byte	0x03, 0x19
        /*008a*/ 	.short	0x002c


	//----- nvinfo : EIATTR_PARAM_CBANK
	.align		4
        /*008c*/ 	.byte	0x04, 0x0a
        /*008e*/ 	.short	(.L_27 - .L_26)
	.align		4
.L_26:
        /*0090*/ 	.word	index@(.nv.constant0.triton_poi_fused_cat_5)
        /*0094*/ 	.short	0x0210
        /*0096*/ 	.short	0x002c


	//----- nvinfo : EIATTR_SW_WAR
	.align		4
.L_27:
        /*0098*/ 	.byte	0x04, 0x36
        /*009a*/ 	.short	(.L_29 - .L_28)
.L_28:
        /*009c*/ 	.word	0x00000008
.L_29:


//--------------------- .nv.callgraph             --------------------------
	.section	.nv.callgraph,"",@"SHT_CUDA_CALLGRAPH"
	.align	4
	.sectionentsize	8
	.align		4
        /*0000*/ 	.word	0x00000000
	.align		4
        /*0004*/ 	.word	0xffffffff
	.align		4
        /*0008*/ 	.word	0x00000000
	.align		4
        /*000c*/ 	.word	0xfffffffe
	.align		4
        /*0010*/ 	.word	0x00000000
	.align		4
        /*0014*/ 	.word	0xfffffffd
	.align		4
        /*0018*/ 	.word	0x00000000
	.align		4
        /*001c*/ 	.word	0xfffffffc


//--------------------- .text.triton_poi_fused_cat_5 --------------------------
	.section	.text.triton_poi_fused_cat_5,"ax",@progbits
	.align	128
        .global         triton_poi_fused_cat_5
        .type           triton_poi_fused_cat_5,@function
        .size           triton_poi_fused_cat_5,(.L_x_1 - triton_poi_fused_cat_5)
        .other          triton_poi_fused_cat_5,@"STO_CUDA_ENTRY STV_DEFAULT"
triton_poi_fused_cat_5:
.text.triton_poi_fused_cat_5:
[----:B------:R-:W-:Y:S01]  /*0000*/  LDC R1, c[0x0][0x28] ;  /* 0x00000a00ff017b82 */ /* 0x000fe20000000800 */
[----:B------:R-:W1:Y:S07]  /*0010*/  S2R R0, SR_TID.X ;  /* 0x0000000000007919 */ /* 0x000e6e0000002100 */
[----:B------:R-:W2:Y:S01]  /*0020*/  LDC.64 R12, c[0x0][0x228] ;  /* 0x00008a00ff0c7b82 */ /* 0x000ea20000000a00 */
[----:B------:R-:W-:Y:S01]  /*0030*/  ULDC.64 UR4, c[0x0][0x218] ;  /* 0x0000860000047ab9 */ /* 0x000fe20000000a00 */
[----:B------:R-:W-:Y:S01]  /*0040*/  PRMT R14, RZ, 0x7610, R14 ;  /* 0x00007610ff0e7816 */ /* 0x000fe2000000000e */
[----:B------:R-:W3:Y:S05]  /*0050*/  S2R R5, SR_CTAID.X ;  /* 0x0000000000057919 */ /* 0x000eea0000002500 */
[----:B------:R-:W4:Y:S01]  /*0060*/  LDC.64 R10, c[0x0][0x220] ;  /* 0x00008800ff0a7b82 */ /* 0x000f220000000a00 */
[----:B-1----:R-:W-:Y:S01]  /*0070*/  IMAD.SHL.U32 R0, R0, 0x2, RZ ;  /* 0x0000000200007824 */ /* 0x002fe200078e00ff */
[----:B---3--:R-:W-:-:S04]  /*0080*/  SHF.R.S32.HI R3, RZ, 0x17, R5 ;  /* 0x00000017ff037819 */ /* 0x008fc80000011405 */
[----:B------:R-:W-:Y:S02]  /*0090*/  LOP3.LUT R0, R0, 0xfe, RZ, 0xc0, !PT ;  /* 0x000000fe00007812 */ /* 0x000fe400078ec0ff */
[----:B------:R-:W-:-:S03]  /*00a0*/  SGXT R3, R3, 0x1 ;  /* 0x000000010303781a */ /* 0x000fc60000000200 */
[----:B------:R-:W-:-:S04]  /*00b0*/  IMAD R0, R5, 0x100, R0 ;  /* 0x0000010005007824 */ /* 0x000fc800078e0200 */
[----:B------:R-:W-:Y:S01]  /*00c0*/  IMAD.HI R4, R0, 0x66666667, RZ ;  /* 0x6666666700047827 */ /* 0x000fe200078e02ff */
[----:B------:R-:W-:-:S04]  /*00d0*/  LEA.HI R3, R3, R0, RZ, 0x4 ;  /* 0x0000000003037211 */ /* 0x000fc800078f20ff */
[----:B------:R-:W-:Y:S02]  /*00e0*/  SHF.R.S32.HI R2, RZ, 0x4, R3 ;  /* 0x00000004ff027819 */ /* 0x000fe40000011403 */
[----:B------:R-:W-:Y:S02]  /*00f0*/  LOP3.LUT R5, R3, 0xfffffff0, RZ, 0xc0, !PT ;  /* 0xfffffff003057812 */ /* 0x000fe400078ec0ff */
[----:B------:R-:W-:Y:S01]  /*0100*/  SHF.R.U32.HI R3, RZ, 0x1f, R4 ;  /* 0x0000001fff037819 */ /* 0x000fe20000011604 */
[----:B------:R-:W-:-:S03]  /*0110*/  IMAD.HI R6, R2, 0x66666667, RZ ;  /* 0x6666666702067827 */ /* 0x000fc600078e02ff */
[----:B------:R-:W-:Y:S01]  /*0120*/  LEA.HI.SX32 R9, R4, R3, 0x15 ;  /* 0x0000000304097211 */ /* 0x000fe200078faaff */
[----:B------:R-:W-:Y:S01]  /*0130*/  IMAD.IADD R4, R0, 0x1, -R5 ;  /* 0x0000000100047824 */ /* 0x000fe200078e0a05 */
[----:B------:R-:W-:-:S03]  /*0140*/  SHF.R.U32.HI R7, RZ, 0x1f, R6 ;  /* 0x0000001fff077819 */ /* 0x000fc60000011606 */
[----:B------:R-:W-:Y:S01]  /*0150*/  IMAD R4, R9, 0x400, R4 ;  /* 0x0000040009047824 */ /* 0x000fe200078e0204 */
[----:B------:R-:W-:-:S05]  /*0160*/  LEA.HI.SX32 R7, R6, R7, 0x19 ;  /* 0x0000000706077211 */ /* 0x000fca00078fcaff */
[----:B------:R-:W-:-:S04]  /*0170*/  IMAD R2, R7, -0x140, R2 ;  /* 0xfffffec007027824 */ /* 0x000fc800078e0202 */
[C---:B------:R-:W-:Y:S01]  /*0180*/  VIADD R3, R2.reuse, 0xffffff00 ;  /* 0xffffff0002037836 */ /* 0x040fe20000000000 */
[----:B------:R-:W-:-:S03]  /*0190*/  ISETP.GT.AND P0, PT, R2, 0xff, PT ;  /* 0x000000ff0200780c */ /* 0x000fc60003f04270 */
[----:B------:R-:W-:Y:S02]  /*01a0*/  IMAD R15, R3, 0x10, R4 ;  /* 0x00000010030f7824 */ /* 0x000fe400078e0204 */
[----:B------:R-:W1:Y:S03]  /*01b0*/  LDC.64 R4, c[0x0][0x210] ;  /* 0x00008400ff047b82 */ /* 0x000e660000000a00 */
[----:B------:R-:W-:-:S04]  /*01c0*/  IADD3 R6, P1, R15, UR4, RZ ;  /* 0x000000040f067c10 */ /* 0x000fc8000ff3e0ff */
[----:B------:R-:W-:Y:S01]  /*01d0*/  LEA.HI.X.SX32 R7, R15, UR5, 0x1, P1 ;  /* 0x000000050f077c11 */ /* 0x000fe200088f0eff */
[----:B------:R-:W-:-:S04]  /*01e0*/  ULDC.64 UR4, c[0x0][0x208] ;  /* 0x0000820000047ab9 */ /* 0x000fc80000000a00 */
[----:B------:R3:W5:Y:S01]  /*01f0*/  @P0 LDG.E.U16 R14, desc[UR4][R6.64] ;  /* 0x00000004060e0981 */ /* 0x000762000c1e1500 */
[----:B------:R-:W-:Y:S01]  /*0200*/  ISETP.GE.AND P1, PT, R2, 0x100, PT ;  /* 0x000001000200780c */ /* 0x000fe20003f26270 */
[----:B--2---:R-:W-:Y:S01]  /*0210*/  IMAD.WIDE R12, R3, 0x4, R12 ;  /* 0x00000004030c7825 */ /* 0x004fe200078e020c */
[----:B------:R-:W-:Y:S02]  /*0220*/  CS2R R2, SRZ ;  /* 0x0000000000027805 */ /* 0x000fe4000001ff00 */
[----:B------:R-:W-:Y:S01]  /*0230*/  CS2R R16, SRZ ;  /* 0x0000000000107805 */ /* 0x000fe2000001ff00 */
[----:B----4-:R-:W-:-:S04]  /*0240*/  IMAD.WIDE R10, R15, 0x4, R10 ;  /* 0x000000040f0a7825 */ /* 0x010fc800078e020a */
[C---:B------:R-:W-:Y:S01]  /*0250*/  IMAD R8, R9.reuse, -0x1400, R0 ;  /* 0xffffec0009087824 */ /* 0x040fe200078e0200 */
[----:B------:R2:W4:Y:S01]  /*0260*/  @P0 LDG.E.64 R2, desc[UR4][R10.64] ;  /* 0x000000040a020981 */ /* 0x000522000c1e1b00 */
[----:B---3--:R-:W3:Y:S02]  /*0270*/  LDC.64 R6, c[0x0][0x230] ;  /* 0x00008c00ff067b82 */ /* 0x008ee40000000a00 */
[----:B------:R-:W-:Y:S01]  /*0280*/  IMAD R9, R9, 0x1000, R8 ;  /* 0x0000100009097824 */ /* 0x000fe200078e0208 */
[----:B------:R-:W4:Y:S04]  /*0290*/  @P0 LDG.E.EL R16, desc[UR4][R12.64] ;  /* 0x000000040c100981 */ /* 0x000f28000c2e1900 */
[----:B------:R-:W4:Y:S01]  /*02a0*/  @P0 LDG.E.EL R17, desc[UR4][R12.64] ;  /* 0x000000040c110981 */ /* 0x000f22000c2e1900 */
[----:B-1----:R-:W-:Y:S01]  /*02b0*/  IMAD.WIDE R8, R9, 0x4, R4 ;  /* 0x0000000409087825 */ /* 0x002fe200078e0204 */
[----:B------:R-:W-:-:S06]  /*02c0*/  CS2R R4, SRZ ;  /* 0x0000000000047805 */ /* 0x000fcc000001ff00 */
[----:B------:R-:W4:Y:S01]  /*02d0*/  @!P1 LDG.E.64 R4, desc[UR4][R8.64] ;  /* 0x0000000408049981 */ /* 0x000f22000c1e1b00 */
[----:B---3--:R-:W-:Y:S01]  /*02e0*/  IMAD.WIDE R6, R0, 0x4, R6 ;  /* 0x0000000400067825 */ /* 0x008fe200078e0206 */
[----:B-----5:R-:W-:-:S04]  /*02f0*/  SEL R14, R14, RZ, P0 ;  /* 0x000000ff0e0e7207 */ /* 0x020fc80000000000 */
[----:B------:R-:W-:-:S04]  /*0300*/  LOP3.LUT R15, R14, 0xffff, RZ, 0xc0, !PT ;  /* 0x0000ffff0e0f7812 */ /* 0x000fc800078ec0ff */
[----:B------:R-:W-:-:S04]  /*0310*/  SHF.R.U32.HI R15, RZ, 0x8, R15 ;  /* 0x00000008ff0f7819 */ /* 0x000fc8000001160f */
[----:B--2---:R-:W-:Y:S02]  /*0320*/  PRMT R10, R15, 0x9910, RZ ;  /* 0x000099100f0a7816 */ /* 0x004fe400000000ff */
[----:B------:R-:W-:Y:S02]  /*0330*/  LOP3.LUT P3, RZ, R14, 0xff, RZ, 0xc0, !PT ;  /* 0x000000ff0eff7812 */ /* 0x000fe4000786c0ff */
[----:B------:R-:W-:Y:S02]  /*0340*/  ISETP.NE.AND P2, PT, R10, RZ, PT ;  /* 0x000000ff0a00720c */ /* 0x000fe40003f45270 */
[----:B----4-:R-:W-:Y:S02]  /*0350*/  SEL R10, R3, RZ, P0 ;  /* 0x000000ff030a7207 */ /* 0x010fe40000000000 */
[----:B------:R-:W-:Y:S02]  /*0360*/  SEL R2, R2, RZ, P0 ;  /* 0x000000ff02027207 */ /* 0x000fe40000000000 */
[----:B------:R-:W-:-:S02]  /*0370*/  SEL R3, R16, RZ, P0 ;  /* 0x000000ff10037207 */ /* 0x000fc40000000000 */
[----:B------:R-:W-:-:S03]  /*0380*/  SEL R17, R17, RZ, P0 ;  /* 0x000000ff11117207 */ /* 0x000fc60000000000 */
[----:B------:R-:W-:Y:S02]  /*0390*/  FADD R2, R2, R3 ;  /* 0x0000000302027221 */ /* 0x000fe40000000000 */
[----:B------:R-:W-:Y:S01]  /*03a0*/  FADD R17, R10, R17 ;  /* 0x000000110a117221 */ /* 0x000fe20000000000 */
[----:B------:R-:W-:Y:S01]  /*03b0*/  SEL R3, R4, RZ, !P1 ;  /* 0x000000ff04037207 */ /* 0x000fe20004800000 */
[----:B------:R-:W-:Y:S01]  /*03c0*/  @!P3 FMUL R2, R2, 0.0099999997764825820923 ;  /* 0x3c23d70a0202b820 */ /* 0x000fe20000400000 */
[----:B------:R-:W-:Y:S01]  /*03d0*/  SEL R4, R5, RZ, !P1 ;  /* 0x000000ff05047207 */ /* 0x000fe20004800000 */
[----:B------:R-:W-:-:S03]  /*03e0*/  @!P2 FMUL R17, R17, 0.0099999997764825820923 ;  /* 0x3c23d70a1111a820 */ /* 0x000fc60000400000 */
[----:B------:R-:W-:Y:S02]  /*03f0*/  SEL R2, R3, R2, !P1 ;  /* 0x0000000203027207 */ /* 0x000fe40004800000 */
[----:B------:R-:W-:-:S05]  /*0400*/  SEL R3, R4, R17, !P1 ;  /* 0x0000001104037207 */ /* 0x000fca0004800000 */
[----:B------:R-:W-:Y:S01]  /*0410*/  STG.E.64 desc[UR4][R6.64], R2 ;  /* 0x0000000206007986 */ /* 0x000fe2000c101b04 */
[----:B------:R-:W-:Y:S05]  /*0420*/  EXIT ;  /* 0x000000000000794d */ /* 0x000fea0003800000 */
.L_x_0:
[----:B------:R-:W-:-:S00]  /*0430*/  BRA `(.L_x_0) ;  /* 0xfffffffc00fc7947 */ /* 0x000fc0000383ffff */
[----:B------:R-:W-:-:S00]  /*0440*/  NOP ;  /* 0x0000000000007918 */ /* 0x000fc00000000000 */
        /* <DEDUP_REMOVED lines=11> */
.L_x_1:


//--------------------- .nv.constant0.triton_poi_fused_cat_5 --------------------------
	.section	.nv.constant0.triton_poi_fused_cat_5,"a",@progbits
	.sectionflags	@""
	.align	4
.nv.constant0.triton_poi_fused_cat_5:
	.zero		572
